//
// Generated by NVIDIA NVVM Compiler
//
// Compiler Build ID: CL-36424714
// Cuda compilation tools, release 13.0, V13.0.88
// Based on NVVM 20.0.0
//

.version 9.0
.target sm_100
.address_size 64

	// .globl	_Z10add_kernelIiEvPKT_S2_PS0_m

.visible .entry _Z10add_kernelIiEvPKT_S2_PS0_m(
	.param .u64 .ptr .align 1 _Z10add_kernelIiEvPKT_S2_PS0_m_param_0,
	.param .u64 .ptr .align 1 _Z10add_kernelIiEvPKT_S2_PS0_m_param_1,
	.param .u64 .ptr .align 1 _Z10add_kernelIiEvPKT_S2_PS0_m_param_2,
	.param .u64 _Z10add_kernelIiEvPKT_S2_PS0_m_param_3
)
{
	.reg .pred 	%p<2>;
	.reg .b32 	%r<8>;
	.reg .b64 	%rd<13>;

	ld.param.u64 	%rd2, [_Z10add_kernelIiEvPKT_S2_PS0_m_param_0];
	ld.param.u64 	%rd3, [_Z10add_kernelIiEvPKT_S2_PS0_m_param_1];
	ld.param.u64 	%rd4, [_Z10add_kernelIiEvPKT_S2_PS0_m_param_2];
	ld.param.u64 	%rd5, [_Z10add_kernelIiEvPKT_S2_PS0_m_param_3];
	mov.u32 	%r1, %ctaid.x;
	mov.u32 	%r2, %ntid.x;
	mov.u32 	%r3, %tid.x;
	mad.lo.s32 	%r4, %r1, %r2, %r3;
	cvt.u64.u32 	%rd1, %r4;
	setp.le.u64 	%p1, %rd5, %rd1;
	@%p1 bra 	$L__BB0_2;
	cvta.to.global.u64 	%rd6, %rd2;
	cvta.to.global.u64 	%rd7, %rd3;
	cvta.to.global.u64 	%rd8, %rd4;
	shl.b64 	%rd9, %rd1, 2;
	add.s64 	%rd10, %rd6, %rd9;
	ld.global.nc.u32 	%r5, [%rd10];
	add.s64 	%rd11, %rd7, %rd9;
	ld.global.nc.u32 	%r6, [%rd11];
	add.s32 	%r7, %r6, %r5;
	add.s64 	%rd12, %rd8, %rd9;
	st.global.u32 	[%rd12], %r7;
$L__BB0_2:
	ret;

}
	// .globl	_Z10add_kernelIfEvPKT_S2_PS0_m
.visible .entry _Z10add_kernelIfEvPKT_S2_PS0_m(
	.param .u64 .ptr .align 1 _Z10add_kernelIfEvPKT_S2_PS0_m_param_0,
	.param .u64 .ptr .align 1 _Z10add_kernelIfEvPKT_S2_PS0_m_param_1,
	.param .u64 .ptr .align 1 _Z10add_kernelIfEvPKT_S2_PS0_m_param_2,
	.param .u64 _Z10add_kernelIfEvPKT_S2_PS0_m_param_3
)
{
	.reg .pred 	%p<2>;
	.reg .b32 	%r<5>;
	.reg .b32 	%f<4>;
	.reg .b64 	%rd<13>;

	ld.param.u64 	%rd2, [_Z10add_kernelIfEvPKT_S2_PS0_m_param_0];
	ld.param.u64 	%rd3, [_Z10add_kernelIfEvPKT_S2_PS0_m_param_1];
	ld.param.u64 	%rd4, [_Z10add_kernelIfEvPKT_S2_PS0_m_param_2];
	ld.param.u64 	%rd5, [_Z10add_kernelIfEvPKT_S2_PS0_m_param_3];
	mov.u32 	%r1, %ctaid.x;
	mov.u32 	%r2, %ntid.x;
	mov.u32 	%r3, %tid.x;
	mad.lo.s32 	%r4, %r1, %r2, %r3;
	cvt.u64.u32 	%rd1, %r4;
	setp.le.u64 	%p1, %rd5, %rd1;
	@%p1 bra 	$L__BB1_2;
	cvta.to.global.u64 	%rd6, %rd2;
	cvta.to.global.u64 	%rd7, %rd3;
	cvta.to.global.u64 	%rd8, %rd4;
	shl.b64 	%rd9, %rd1, 2;
	add.s64 	%rd10, %rd6, %rd9;
	ld.global.nc.f32 	%f1, [%rd10];
	add.s64 	%rd11, %rd7, %rd9;
	ld.global.nc.f32 	%f2, [%rd11];
	add.f32 	%f3, %f1, %f2;
	add.s64 	%rd12, %rd8, %rd9;
	st.global.f32 	[%rd12], %f3;
$L__BB1_2:
	ret;

}


// ===== COMPILED SASS (sm_100) =====

	.target	sm_100

	.elftype	@"ET_EXEC"


//--------------------- .note.nv.tkinfo           --------------------------
	.section	.note.nv.tkinfo,"",@"SHT_NOTE"
	.sectionflags	@"SHF_NOTE_NV_TKINFO"
	.tkinfo
        /*0018*/ 	.word	0x00000002
        /*0030*/ 	.string	""
        /*0030*/ 	.string	"ptxas"
        /*0030*/ 	.string	"Cuda compilation tools, release 13.0, V13.0.88"
        /*0030*/ 	.string	"Build cuda_13.0.r13.0/compiler.36424714_0"
        /*0030*/ 	.string	"-arch sm_100 -m 64 "



//--------------------- .note.nv.cuinfo           --------------------------
	.section	.note.nv.cuinfo,"",@"SHT_NOTE"
	.sectionflags	@"SHF_NOTE_NV_CUINFO"
        /*0018*/ 	.short	0x0002
        /*001a*/ 	.short	0x0064
        /*001c*/ 	.short	0x0082
	.zero		2


//--------------------- .nv.info                  --------------------------
	.section	.nv.info,"",@"SHT_CUDA_INFO"
	.align	4


	//----- nvinfo : EIATTR_REGCOUNT
	.align		4
        /*0000*/ 	.byte	0x04, 0x2f
        /*0002*/ 	.short	(.L_1 - .L_0)
	.align		4
.L_0:
        /*0004*/ 	.word	index@(_Z10add_kernelIiEvPKT_S2_PS0_m)
        /*0008*/ 	.word	0x0000000c


	//----- nvinfo : EIATTR_FRAME_SIZE
	.align		4
.L_1:
        /*000c*/ 	.byte	0x04, 0x11
        /*000e*/ 	.short	(.L_3 - .L_2)
	.align		4
.L_2:
        /*0010*/ 	.word	index@(_Z10add_kernelIiEvPKT_S2_PS0_m)
        /*0014*/ 	.word	0x00000000


	//----- nvinfo : EIATTR_REGCOUNT
	.align		4
.L_3:
        /*0018*/ 	.byte	0x04, 0x2f
        /*001a*/ 	.short	(.L_5 - .L_4)
	.align		4
.L_4:
        /*001c*/ 	.word	index@(_Z10add_kernelIfEvPKT_S2_PS0_m)
        /*0020*/ 	.word	0x0000000c


	//----- nvinfo : EIATTR_FRAME_SIZE
	.align		4
.L_5:
        /*0024*/ 	.byte	0x04, 0x11
        /*0026*/ 	.short	(.L_7 - .L_6)
	.align		4
.L_6:
        /*0028*/ 	.word	index@(_Z10add_kernelIfEvPKT_S2_PS0_m)
        /*002c*/ 	.word	0x00000000


	//----- nvinfo : EIATTR_MIN_STACK_SIZE
	.align		4
.L_7:
        /*0030*/ 	.byte	0x04, 0x12
        /*0032*/ 	.short	(.L_9 - .L_8)
	.align		4
.L_8:
        /*0034*/ 	.word	index@(_Z10add_kernelIfEvPKT_S2_PS0_m)
        /*0038*/ 	.word	0x00000000


	//----- nvinfo : EIATTR_MIN_STACK_SIZE
	.align		4
.L_9:
        /*003c*/ 	.byte	0x04, 0x12
        /*003e*/ 	.short	(.L_11 - .L_10)
	.align		4
.L_10:
        /*0040*/ 	.word	index@(_Z10add_kernelIiEvPKT_S2_PS0_m)
        /*0044*/ 	.word	0x00000000
.L_11:


//--------------------- .nv.compat                --------------------------
	.section	.nv.compat,"",@"SHT_CUDA_COMPAT_INFO"
	.align	4
        /*0000*/ 	.byte	0x02, 0x09, 0x00, 0x00, 0x02, 0x02, 0x01, 0x00, 0x02, 0x05, 0x05, 0x00, 0x03, 0x07, 0x01, 0x01
        /*0010*/ 	.byte	0x02, 0x03, 0x00, 0x00, 0x02, 0x06, 0x01, 0x00, 0x04, 0x0b, 0x08, 0x00, 0x09, 0x00, 0x00, 0x00
        /*0020*/ 	.byte	0x00, 0x00, 0x00, 0x00


//--------------------- .nv.info._Z10add_kernelIfEvPKT_S2_PS0_m --------------------------
	.section	.nv.info._Z10add_kernelIfEvPKT_S2_PS0_m,"",@"SHT_CUDA_INFO"
	.sectionflags	@""
	.align	4


	//----- nvinfo : EIATTR_CUDA_API_VERSION
	.align		4
        /*0000*/ 	.byte	0x04, 0x37
        /*0002*/ 	.short	(.L_13 - .L_12)
.L_12:
        /*0004*/ 	.word	0x00000082


	//----- nvinfo : EIATTR_KPARAM_INFO
	.align		4
.L_13:
        /*0008*/ 	.byte	0x04, 0x17
        /*000a*/ 	.short	(.L_15 - .L_14)
.L_14:
        /*000c*/ 	.word	0x00000000
        /*0010*/ 	.short	0x0003
        /*0012*/ 	.short	0x0018
        /*0014*/ 	.byte	0x00, 0xf0, 0x21, 0x00


	//----- nvinfo : EIATTR_KPARAM_INFO
	.align		4
.L_15:
        /*0018*/ 	.byte	0x04, 0x17
        /*001a*/ 	.short	(.L_17 - .L_16)
.L_16:
        /*001c*/ 	.word	0x00000000
        /*0020*/ 	.short	0x0002
        /*0022*/ 	.short	0x0010
        /*0024*/ 	.byte	0x00, 0xf5, 0x21, 0x00


	//----- nvinfo : EIATTR_KPARAM_INFO
	.align		4
.L_17:
        /*0028*/ 	.byte	0x04, 0x17
        /*002a*/ 	.short	(.L_19 - .L_18)
.L_18:
        /*002c*/ 	.word	0x00000000
        /*0030*/ 	.short	0x0001
        /*0032*/ 	.short	0x0008
        /*0034*/ 	.byte	0x00, 0xf5, 0x21, 0x00


	//----- nvinfo : EIATTR_KPARAM_INFO
	.align		4
.L_19:
        /*0038*/ 	.byte	0x04, 0x17
        /*003a*/ 	.short	(.L_21 - .L_20)
.L_20:
        /*003c*/ 	.word	0x00000000
        /*0040*/ 	.short	0x0000
        /*0042*/ 	.short	0x0000
        /*0044*/ 	.byte	0x00, 0xf5, 0x21, 0x00


	//----- nvinfo : EIATTR_SPARSE_MMA_MASK
	.align		4
.L_21:
        /*0048*/ 	.byte	0x03, 0x50
        /*004a*/ 	.short	0x0000


	//----- nvinfo : EIATTR_MAXREG_COUNT
	.align		4
        /*004c*/ 	.byte	0x03, 0x1b
        /*004e*/ 	.short	0x00ff


	//----- nvinfo : EIATTR_MERCURY_ISA_VERSION
	.align		4
        /*0050*/ 	.byte	0x03, 0x5f
        /*0052*/ 	.short	0x0101


	//----- nvinfo : EIATTR_VRC_CTA_INIT_COUNT
	.align		4
        /*0054*/ 	.byte	0x02, 0x4a
	.zero		1
	.zero		1


	//----- nvinfo : EIATTR_EXIT_INSTR_OFFSETS
	.align		4
        /*0058*/ 	.byte	0x04, 0x1c
        /*005a*/ 	.short	(.L_23 - .L_22)


	//   ....[0]....
.L_22:
        /*005c*/ 	.word	0x00000080


	//   ....[1]....
        /*0060*/ 	.word	0x00000180


	//----- nvinfo : EIATTR_CBANK_PARAM_SIZE
	.align		4
.L_23:
        /*0064*/ 	.byte	0x03, 0x19
        /*0066*/ 	.short	0x0020


	//----- nvinfo : EIATTR_PARAM_CBANK
	.align		4
        /*0068*/ 	.byte	0x04, 0x0a
        /*006a*/ 	.short	(.L_25 - .L_24)
	.align		4
.L_24:
        /*006c*/ 	.word	index@(.nv.constant0._Z10add_kernelIfEvPKT_S2_PS0_m)
        /*0070*/ 	.short	0x0380
        /*0072*/ 	.short	0x0020


	//----- nvinfo : EIATTR_SW_WAR
	.align		4
.L_25:
        /*0074*/ 	.byte	0x04, 0x36
        /*0076*/ 	.short	(.L_27 - .L_26)
.L_26:
        /*0078*/ 	.word	0x00000008
.L_27:


//--------------------- .nv.info._Z10add_kernelIiEvPKT_S2_PS0_m --------------------------
	.section	.nv.info._Z10add_kernelIiEvPKT_S2_PS0_m,"",@"SHT_CUDA_INFO"
	.sectionflags	@""
	.align	4


	//----- nvinfo : EIATTR_CUDA_API_VERSION
	.align		4
        /*0000*/ 	.byte	0x04, 0x37
        /*0002*/ 	.short	(.L_29 - .L_28)
.L_28:
        /*0004*/ 	.word	0x00000082


	//----- nvinfo : EIATTR_KPARAM_INFO
	.align		4
.L_29:
        /*0008*/ 	.byte	0x04, 0x17
        /*000a*/ 	.short	(.L_31 - .L_30)
.L_30:
        /*000c*/ 	.word	0x00000000
        /*0010*/ 	.short	0x0003
        /*0012*/ 	.short	0x0018
        /*0014*/ 	.byte	0x00, 0xf0, 0x21, 0x00


	//----- nvinfo : EIATTR_KPARAM_INFO
	.align		4
.L_31:
        /*0018*/ 	.byte	0x04, 0x17
        /*001a*/ 	.short	(.L_33 - .L_32)
.L_32:
        /*001c*/ 	.word	0x00000000
        /*0020*/ 	.short	0x0002
        /*0022*/ 	.short	0x0010
        /*0024*/ 	.byte	0x00, 0xf5, 0x21, 0x00


	//----- nvinfo : EIATTR_KPARAM_INFO
	.align		4
.L_33:
        /*0028*/ 	.byte	0x04, 0x17
        /*002a*/ 	.short	(.L_35 - .L_34)
.L_34:
        /*002c*/ 	.word	0x00000000
        /*0030*/ 	.short	0x0001
        /*0032*/ 	.short	0x0008
        /*0034*/ 	.byte	0x00, 0xf5, 0x21, 0x00


	//----- nvinfo : EIATTR_KPARAM_INFO
	.align		4
.L_35:
        /*0038*/ 	.byte	0x04, 0x17
        /*003a*/ 	.short	(.L_37 - .L_36)
.L_36:
        /*003c*/ 	.word	0x00000000
        /*0040*/ 	.short	0x0000
        /*0042*/ 	.short	0x0000
        /*0044*/ 	.byte	0x00, 0xf5, 0x21, 0x00


	//----- nvinfo : EIATTR_SPARSE_MMA_MASK
	.align		4
.L_37:
        /*0048*/ 	.byte	0x03, 0x50
        /*004a*/ 	.short	0x0000


	//----- nvinfo : EIATTR_MAXREG_COUNT
	.align		4
        /*004c*/ 	.byte	0x03, 0x1b
        /*004e*/ 	.short	0x00ff


	//----- nvinfo : EIATTR_MERCURY_ISA_VERSION
	.align		4
        /*0050*/ 	.byte	0x03, 0x5f
        /*0052*/ 	.short	0x0101


	//----- nvinfo : EIATTR_VRC_CTA_INIT_COUNT
	.align		4
        /*0054*/ 	.byte	0x02, 0x4a
	.zero		1
	.zero		1


	//----- nvinfo : EIATTR_EXIT_INSTR_OFFSETS
	.align		4
        /*0058*/ 	.byte	0x04, 0x1c
        /*005a*/ 	.short	(.L_39 - .L_38)


	//   ....[0]....
.L_38:
        /*005c*/ 	.word	0x00000080


	//   ....[1]....
        /*0060*/ 	.word	0x00000180


	//----- nvinfo : EIATTR_CBANK_PARAM_SIZE
	.align		4
.L_39:
        /*0064*/ 	.byte	0x03, 0x19
        /*0066*/ 	.short	0x0020


	//----- nvinfo : EIATTR_PARAM_CBANK
	.align		4
        /*0068*/ 	.byte	0x04, 0x0a
        /*006a*/ 	.short	(.L_41 - .L_40)
	.align		4
.L_40:
        /*006c*/ 	.word	index@(.nv.constant0._Z10add_kernelIiEvPKT_S2_PS0_m)
        /*0070*/ 	.short	0x0380
        /*0072*/ 	.short	0x0020


	//----- nvinfo : EIATTR_SW_WAR
	.align		4
.L_41:
        /*0074*/ 	.byte	0x04, 0x36
        /*0076*/ 	.short	(.L_43 - .L_42)
.L_42:
        /*0078*/ 	.word	0x00000008
.L_43:


//--------------------- .nv.callgraph             --------------------------
	.section	.nv.callgraph,"",@"SHT_CUDA_CALLGRAPH"
	.align	4
	.sectionentsize	8
	.align		4
        /*0000*/ 	.word	0x00000000
	.align		4
        /*0004*/ 	.word	0xffffffff
	.align		4
        /*0008*/ 	.word	0x00000000
	.align		4
        /*000c*/ 	.word	0xfffffffe
	.align		4
        /*0010*/ 	.word	0x00000000
	.align		4
        /*0014*/ 	.word	0xfffffffd
	.align		4
        /*0018*/ 	.word	0x00000000
	.align		4
        /*001c*/ 	.word	0xfffffffc


//--------------------- .text._Z10add_kernelIfEvPKT_S2_PS0_m --------------------------
	.section	.text._Z10add_kernelIfEvPKT_S2_PS0_m,"ax",@progbits
	.align	128
        .global         _Z10add_kernelIfEvPKT_S2_PS0_m
        .type           _Z10add_kernelIfEvPKT_S2_PS0_m,@function
        .size           _Z10add_kernelIfEvPKT_S2_PS0_m,(.L_x_2 - _Z10add_kernelIfEvPKT_S2_PS0_m)
        .other          _Z10add_kernelIfEvPKT_S2_PS0_m,@"STO_CUDA_ENTRY STV_DEFAULT"
_Z10add_kernelIfEvPKT_S2_PS0_m:
.text._Z10add_kernelIfEvPKT_S2_PS0_m:
[----:B------:R-:W-:Y:S01]  /*0000*/  LDC R1, c[0x0][0x37c] ;  /* 0x0000df00ff017b82 */ /* 0x000fe20000000800 */
[----:B------:R-:W0:Y:S07]  /*0010*/  S2R R3, SR_TID.X ;  /* 0x0000000000037919 */ /* 0x000e2e0000002100 */
[----:B------:R-:W0:Y:S01]  /*0020*/  S2UR UR4, SR_CTAID.X ;  /* 0x00000000000479c3 */ /* 0x000e220000002500 */
[----:B------:R-:W1:Y:S07]  /*0030*/  LDCU.64 UR6, c[0x0][0x398] ;  /* 0x00007300ff0677ac */ /* 0x000e6e0008000a00 */
[----:B------:R-:W0:Y:S02]  /*0040*/  LDC R0, c[0x0][0x360] ;  /* 0x0000d800ff007b82 */ /* 0x000e240000000800 */
[----:B0-----:R-:W-:-:S05]  /*0050*/  IMAD R0, R0, UR4, R3 ;  /* 0x0000000400007c24 */ /* 0x001fca000f8e0203 */
[----:B-1----:R-:W-:-:S04]  /*0060*/  ISETP.GE.U32.AND P0, PT, R0, UR6, PT ;  /* 0x0000000600007c0c */ /* 0x002fc8000bf06070 */
[----:B------:R-:W-:-:S13]  /*0070*/  ISETP.GE.U32.AND.EX P0, PT, RZ, UR7, PT, P0 ;  /* 0x00000007ff007c0c */ /* 0x000fda000bf06100 */
[----:B------:R-:W-:Y:S05]  /*0080*/  @P0 EXIT ;  /* 0x000000000000094d */ /* 0x000fea0003800000 */
[----:B------:R-:W0:Y:S01]  /*0090*/  LDCU.128 UR8, c[0x0][0x380] ;  /* 0x00007000ff0877ac */ /* 0x000e220008000c00 */
[----:B------:R-:W-:Y:S01]  /*00a0*/  IMAD.SHL.U32 R6, R0, 0x4, RZ ;  /* 0x0000000400067824 */ /* 0x000fe200078e00ff */
[----:B------:R-:W-:Y:S01]  /*00b0*/  SHF.R.U32.HI R0, RZ, 0x1e, R0 ;  /* 0x0000001eff007819 */ /* 0x000fe20000011600 */
[----:B------:R-:W1:Y:S01]  /*00c0*/  LDCU.64 UR4, c[0x0][0x358] ;  /* 0x00006b00ff0477ac */ /* 0x000e620008000a00 */
[----:B------:R-:W2:Y:S02]  /*00d0*/  LDCU.64 UR6, c[0x0][0x390] ;  /* 0x00007200ff0677ac */ /* 0x000ea40008000a00 */
[C---:B0-----:R-:W-:Y:S02]  /*00e0*/  IADD3 R4, P1, PT, R6.reuse, UR10, RZ ;  /* 0x0000000a06047c10 */ /* 0x041fe4000ff3e0ff */
[----:B------:R-:W-:Y:S02]  /*00f0*/  IADD3 R2, P0, PT, R6, UR8, RZ ;  /* 0x0000000806027c10 */ /* 0x000fe4000ff1e0ff */
[----:B------:R-:W-:-:S02]  /*0100*/  IADD3.X R5, PT, PT, R0, UR11, RZ, P1, !PT ;  /* 0x0000000b00057c10 */ /* 0x000fc40008ffe4ff */
[----:B------:R-:W-:-:S04]  /*0110*/  IADD3.X R3, PT, PT, R0, UR9, RZ, P0, !PT ;  /* 0x0000000900037c10 */ /* 0x000fc800087fe4ff */
[----:B-1----:R-:W3:Y:S04]  /*0120*/  LDG.E.CONSTANT R5, desc[UR4][R4.64] ;  /* 0x0000000404057981 */ /* 0x002ee8000c1e9900 */
[----:B------:R-:W3:Y:S01]  /*0130*/  LDG.E.CONSTANT R2, desc[UR4][R2.64] ;  /* 0x0000000402027981 */ /* 0x000ee2000c1e9900 */
[----:B--2---:R-:W-:-:S04]  /*0140*/  IADD3 R6, P0, PT, R6, UR6, RZ ;  /* 0x0000000606067c10 */ /* 0x004fc8000ff1e0ff */
[----:B------:R-:W-:Y:S01]  /*0150*/  IADD3.X R7, PT, PT, R0, UR7, RZ, P0, !PT ;  /* 0x0000000700077c10 */ /* 0x000fe200087fe4ff */
[----:B---3--:R-:W-:-:S05]  /*0160*/  FADD R9, R2, R5 ;  /* 0x0000000502097221 */ /* 0x008fca0000000000 */
[----:B------:R-:W-:Y:S01]  /*0170*/  STG.E desc[UR4][R6.64], R9 ;  /* 0x0000000906007986 */ /* 0x000fe2000c101904 */
[----:B------:R-:W-:Y:S05]  /*0180*/  EXIT ;  /* 0x000000000000794d */ /* 0x000fea0003800000 */
.L_x_0:
[----:B------:R-:W-:-:S00]  /*0190*/  BRA `(.L_x_0) ;  /* 0xfffffffc00fc7947 */ /* 0x000fc0000383ffff */
[----:B------:R-:W-:-:S00]  /*01a0*/  NOP ;  /* 0x0000000000007918 */ /* 0x000fc00000000000 */
        /* <DEDUP_REMOVED lines=13> */
.L_x_2:


//--------------------- .text._Z10add_kernelIiEvPKT_S2_PS0_m --------------------------
	.section	.text._Z10add_kernelIiEvPKT_S2_PS0_m,"ax",@progbits
	.align	128
        .global         _Z10add_kernelIiEvPKT_S2_PS0_m
        .type           _Z10add_kernelIiEvPKT_S2_PS0_m,@function
        .size           _Z10add_kernelIiEvPKT_S2_PS0_m,(.L_x_3 - _Z10add_kernelIiEvPKT_S2_PS0_m)
        .other          _Z10add_kernelIiEvPKT_S2_PS0_m,@"STO_CUDA_ENTRY STV_DEFAULT"
_Z10add_kernelIiEvPKT_S2_PS0_m:
.text._Z10add_kernelIiEvPKT_S2_PS0_m:
        /* <DEDUP_REMOVED lines=22> */
[----:B---3--:R-:W-:-:S05]  /*0160*/  IMAD.IADD R9, R2, 0x1, R5 ;  /* 0x0000000102097824 */ /* 0x008fca00078e0205 */
[----:B------:R-:W-:Y:S01]  /*0170*/  STG.E desc[UR4][R6.64], R9 ;  /* 0x0000000906007986 */ /* 0x000fe2000c101904 */
[----:B------:R-:W-:Y:S05]  /*0180*/  EXIT ;  /* 0x000000000000794d */ /* 0x000fea0003800000 */
.L_x_1:
        /* <DEDUP_REMOVED lines=15> */
.L_x_3:


//--------------------- .nv.shared.reserved.0     --------------------------
	.section	.nv.shared.reserved.0,"aw",@nobits
	.weak		__nv_reservedSMEM_offset_0_alias
	.size		__nv_reservedSMEM_offset_0_alias, 0, 64
	.other		__nv_reservedSMEM_offset_0_alias,@"STO_CUDA_RESERVED_SHARED STV_DEFAULT"
__nv_reservedSMEM_offset_0_alias:
	.zero		0
	.zero		64


//--------------------- .nv.constant0._Z10add_kernelIfEvPKT_S2_PS0_m --------------------------
	.section	.nv.constant0._Z10add_kernelIfEvPKT_S2_PS0_m,"a",@progbits
	.sectionflags	@""
	.align	4
.nv.constant0._Z10add_kernelIfEvPKT_S2_PS0_m:
	.zero		928


//--------------------- .nv.constant0._Z10add_kernelIiEvPKT_S2_PS0_m --------------------------
	.section	.nv.constant0._Z10add_kernelIiEvPKT_S2_PS0_m,"a",@progbits
	.sectionflags	@""
	.align	4
.nv.constant0._Z10add_kernelIiEvPKT_S2_PS0_m:
	.zero		928


//--------------------- SYMBOLS --------------------------

	.type		.nv.reservedSmem.offset0,@object
	.size		.nv.reservedSmem.offset0,0x4
